//
// Generated by NVIDIA NVVM Compiler
//
// Compiler Build ID: CL-36424714
// Cuda compilation tools, release 13.0, V13.0.88
// Based on NVVM 20.0.0
//

.version 9.0
.target sm_100
.address_size 64

	// .globl	_Z3addPiS_S_ii

.visible .entry _Z3addPiS_S_ii(
	.param .u64 .ptr .align 1 _Z3addPiS_S_ii_param_0,
	.param .u64 .ptr .align 1 _Z3addPiS_S_ii_param_1,
	.param .u64 .ptr .align 1 _Z3addPiS_S_ii_param_2,
	.param .u32 _Z3addPiS_S_ii_param_3,
	.param .u32 _Z3addPiS_S_ii_param_4
)
{
	.reg .pred 	%p<19>;
	.reg .b32 	%r<163>;
	.reg .b64 	%rd<82>;

	ld.param.u64 	%rd11, [_Z3addPiS_S_ii_param_0];
	ld.param.u64 	%rd12, [_Z3addPiS_S_ii_param_1];
	ld.param.u64 	%rd13, [_Z3addPiS_S_ii_param_2];
	ld.param.u32 	%r64, [_Z3addPiS_S_ii_param_3];
	ld.param.u32 	%r65, [_Z3addPiS_S_ii_param_4];
	cvta.to.global.u64 	%rd1, %rd12;
	cvta.to.global.u64 	%rd2, %rd11;
	cvta.to.global.u64 	%rd3, %rd13;
	setp.lt.s32 	%p1, %r65, 1;
	@%p1 bra 	$L__BB0_26;
	mov.u32 	%r66, %tid.x;
	setp.lt.s32 	%p2, %r64, 1;
	mul.lo.s32 	%r1, %r64, %r66;
	mul.lo.s32 	%r2, %r65, %r66;
	@%p2 bra 	$L__BB0_15;
	and.b32  	%r3, %r64, 7;
	and.b32  	%r4, %r64, 3;
	and.b32  	%r5, %r64, 2147483640;
	and.b32  	%r6, %r64, 1;
	neg.s32 	%r7, %r5;
	shl.b32 	%r8, %r65, 3;
	mul.lo.s32 	%r9, %r65, 5;
	mul.lo.s32 	%r10, %r65, 6;
	mul.lo.s32 	%r11, %r65, 7;
	cvt.u64.u32 	%rd4, %r1;
	mov.b32 	%r139, 0;
	shl.b64 	%rd32, %rd4, 2;
	add.s64 	%rd33, %rd32, %rd2;
	add.s64 	%rd5, %rd33, 16;
	mul.wide.u32 	%rd49, %r8, 4;
$L__BB0_3:
	setp.lt.u32 	%p11, %r64, 8;
	mov.b32 	%r153, 0;
	mov.u32 	%r158, %r153;
	@%p11 bra 	$L__BB0_6;
	add.s32 	%r146, %r65, %r139;
	shl.b32 	%r82, %r65, 1;
	add.s32 	%r145, %r82, %r139;
	mad.lo.s32 	%r144, %r65, 3, %r139;
	shl.b32 	%r83, %r65, 2;
	add.s32 	%r143, %r83, %r139;
	add.s32 	%r142, %r9, %r139;
	add.s32 	%r141, %r10, %r139;
	add.s32 	%r140, %r11, %r139;
	mul.wide.u32 	%rd34, %r139, 4;
	add.s64 	%rd81, %rd1, %rd34;
	mov.b32 	%r158, 0;
	mov.u64 	%rd80, %rd5;
	mov.u32 	%r147, %r7;
$L__BB0_5:
	.pragma "nounroll";
	ld.global.u32 	%r84, [%rd80+-16];
	ld.global.u32 	%r85, [%rd81];
	mad.lo.s32 	%r86, %r85, %r84, %r158;
	ld.global.u32 	%r87, [%rd80+-12];
	mul.wide.u32 	%rd35, %r146, 4;
	add.s64 	%rd36, %rd1, %rd35;
	ld.global.u32 	%r88, [%rd36];
	mad.lo.s32 	%r89, %r88, %r87, %r86;
	ld.global.u32 	%r90, [%rd80+-8];
	mul.wide.u32 	%rd37, %r145, 4;
	add.s64 	%rd38, %rd1, %rd37;
	ld.global.u32 	%r91, [%rd38];
	mad.lo.s32 	%r92, %r91, %r90, %r89;
	ld.global.u32 	%r93, [%rd80+-4];
	mul.wide.u32 	%rd39, %r144, 4;
	add.s64 	%rd40, %rd1, %rd39;
	ld.global.u32 	%r94, [%rd40];
	mad.lo.s32 	%r95, %r94, %r93, %r92;
	ld.global.u32 	%r96, [%rd80];
	mul.wide.u32 	%rd41, %r143, 4;
	add.s64 	%rd42, %rd1, %rd41;
	ld.global.u32 	%r97, [%rd42];
	mad.lo.s32 	%r98, %r97, %r96, %r95;
	ld.global.u32 	%r99, [%rd80+4];
	mul.wide.u32 	%rd43, %r142, 4;
	add.s64 	%rd44, %rd1, %rd43;
	ld.global.u32 	%r100, [%rd44];
	mad.lo.s32 	%r101, %r100, %r99, %r98;
	ld.global.u32 	%r102, [%rd80+8];
	mul.wide.u32 	%rd45, %r141, 4;
	add.s64 	%rd46, %rd1, %rd45;
	ld.global.u32 	%r103, [%rd46];
	mad.lo.s32 	%r104, %r103, %r102, %r101;
	ld.global.u32 	%r105, [%rd80+12];
	mul.wide.u32 	%rd47, %r140, 4;
	add.s64 	%rd48, %rd1, %rd47;
	ld.global.u32 	%r106, [%rd48];
	mad.lo.s32 	%r158, %r106, %r105, %r104;
	add.s32 	%r147, %r147, 8;
	add.s32 	%r146, %r146, %r8;
	add.s32 	%r145, %r145, %r8;
	add.s32 	%r144, %r144, %r8;
	add.s32 	%r143, %r143, %r8;
	add.s32 	%r142, %r142, %r8;
	add.s32 	%r141, %r141, %r8;
	add.s32 	%r140, %r140, %r8;
	add.s64 	%rd81, %rd81, %rd49;
	add.s64 	%rd80, %rd80, 32;
	setp.ne.s32 	%p12, %r147, 0;
	mov.u32 	%r153, %r5;
	@%p12 bra 	$L__BB0_5;
$L__BB0_6:
	setp.eq.s32 	%p13, %r3, 0;
	@%p13 bra 	$L__BB0_14;
	add.s32 	%r108, %r3, -1;
	setp.lt.u32 	%p14, %r108, 3;
	@%p14 bra 	$L__BB0_9;
	add.s32 	%r109, %r153, %r1;
	mul.wide.u32 	%rd50, %r109, 4;
	add.s64 	%rd51, %rd2, %rd50;
	ld.global.u32 	%r110, [%rd51];
	mad.lo.s32 	%r111, %r153, %r65, %r139;
	mul.wide.u32 	%rd52, %r111, 4;
	add.s64 	%rd53, %rd1, %rd52;
	ld.global.u32 	%r112, [%rd53];
	mad.lo.s32 	%r113, %r112, %r110, %r158;
	cvt.u64.u32 	%rd54, %r153;
	add.s64 	%rd55, %rd54, %rd4;
	shl.b64 	%rd56, %rd55, 2;
	add.s64 	%rd57, %rd2, %rd56;
	ld.global.u32 	%r114, [%rd57+4];
	add.s32 	%r115, %r111, %r65;
	mul.wide.u32 	%rd58, %r115, 4;
	add.s64 	%rd59, %rd1, %rd58;
	ld.global.u32 	%r116, [%rd59];
	mad.lo.s32 	%r117, %r116, %r114, %r113;
	ld.global.u32 	%r118, [%rd57+8];
	add.s32 	%r119, %r115, %r65;
	mul.wide.u32 	%rd60, %r119, 4;
	add.s64 	%rd61, %rd1, %rd60;
	ld.global.u32 	%r120, [%rd61];
	mad.lo.s32 	%r121, %r120, %r118, %r117;
	ld.global.u32 	%r122, [%rd57+12];
	add.s32 	%r123, %r119, %r65;
	mul.wide.u32 	%rd62, %r123, 4;
	add.s64 	%rd63, %rd1, %rd62;
	ld.global.u32 	%r124, [%rd63];
	mad.lo.s32 	%r158, %r124, %r122, %r121;
	add.s32 	%r153, %r153, 4;
$L__BB0_9:
	setp.eq.s32 	%p15, %r4, 0;
	@%p15 bra 	$L__BB0_14;
	setp.eq.s32 	%p16, %r4, 1;
	@%p16 bra 	$L__BB0_12;
	add.s32 	%r126, %r153, %r1;
	mul.wide.u32 	%rd64, %r126, 4;
	add.s64 	%rd65, %rd2, %rd64;
	ld.global.u32 	%r127, [%rd65];
	mad.lo.s32 	%r128, %r153, %r65, %r139;
	mul.wide.u32 	%rd66, %r128, 4;
	add.s64 	%rd67, %rd1, %rd66;
	ld.global.u32 	%r129, [%rd67];
	mad.lo.s32 	%r130, %r129, %r127, %r158;
	cvt.u64.u32 	%rd68, %r153;
	add.s64 	%rd69, %rd68, %rd4;
	shl.b64 	%rd70, %rd69, 2;
	add.s64 	%rd71, %rd2, %rd70;
	ld.global.u32 	%r131, [%rd71+4];
	add.s32 	%r132, %r128, %r65;
	mul.wide.u32 	%rd72, %r132, 4;
	add.s64 	%rd73, %rd1, %rd72;
	ld.global.u32 	%r133, [%rd73];
	mad.lo.s32 	%r158, %r133, %r131, %r130;
	add.s32 	%r153, %r153, 2;
$L__BB0_12:
	setp.eq.s32 	%p17, %r6, 0;
	@%p17 bra 	$L__BB0_14;
	add.s32 	%r134, %r153, %r1;
	mul.wide.u32 	%rd74, %r134, 4;
	add.s64 	%rd75, %rd2, %rd74;
	ld.global.u32 	%r135, [%rd75];
	mad.lo.s32 	%r136, %r153, %r65, %r139;
	mul.wide.u32 	%rd76, %r136, 4;
	add.s64 	%rd77, %rd1, %rd76;
	ld.global.u32 	%r137, [%rd77];
	mad.lo.s32 	%r158, %r137, %r135, %r158;
$L__BB0_14:
	add.s32 	%r138, %r139, %r2;
	mul.wide.u32 	%rd78, %r138, 4;
	add.s64 	%rd79, %rd3, %rd78;
	st.global.u32 	[%rd79], %r158;
	add.s32 	%r139, %r139, 1;
	setp.eq.s32 	%p18, %r139, %r65;
	@%p18 bra 	$L__BB0_26;
	bra.uni 	$L__BB0_3;
$L__BB0_15:
	and.b32  	%r54, %r65, 7;
	setp.lt.u32 	%p3, %r65, 8;
	mov.b32 	%r161, 0;
	@%p3 bra 	$L__BB0_18;
	and.b32  	%r161, %r65, 2147483640;
	mov.b32 	%r159, 0;
$L__BB0_17:
	.pragma "nounroll";
	add.s32 	%r69, %r159, %r2;
	mul.wide.u32 	%rd14, %r69, 4;
	add.s64 	%rd15, %rd3, %rd14;
	mov.b32 	%r70, 0;
	st.global.u32 	[%rd15], %r70;
	st.global.u32 	[%rd15+4], %r70;
	st.global.u32 	[%rd15+8], %r70;
	st.global.u32 	[%rd15+12], %r70;
	st.global.u32 	[%rd15+16], %r70;
	st.global.u32 	[%rd15+20], %r70;
	st.global.u32 	[%rd15+24], %r70;
	st.global.u32 	[%rd15+28], %r70;
	add.s32 	%r159, %r159, 8;
	setp.ne.s32 	%p4, %r159, %r161;
	@%p4 bra 	$L__BB0_17;
$L__BB0_18:
	setp.eq.s32 	%p5, %r54, 0;
	@%p5 bra 	$L__BB0_26;
	and.b32  	%r59, %r65, 3;
	setp.lt.u32 	%p6, %r54, 4;
	@%p6 bra 	$L__BB0_21;
	add.s32 	%r71, %r161, %r2;
	mul.wide.u32 	%rd16, %r71, 4;
	add.s64 	%rd17, %rd3, %rd16;
	mov.b32 	%r72, 0;
	st.global.u32 	[%rd17], %r72;
	cvt.u64.u32 	%rd18, %r2;
	cvt.u64.u32 	%rd19, %r161;
	add.s64 	%rd20, %rd19, %rd18;
	shl.b64 	%rd21, %rd20, 2;
	add.s64 	%rd22, %rd3, %rd21;
	st.global.u32 	[%rd22+4], %r72;
	st.global.u32 	[%rd22+8], %r72;
	st.global.u32 	[%rd22+12], %r72;
	add.s32 	%r161, %r161, 4;
$L__BB0_21:
	setp.eq.s32 	%p7, %r59, 0;
	@%p7 bra 	$L__BB0_26;
	setp.eq.s32 	%p8, %r59, 1;
	@%p8 bra 	$L__BB0_24;
	add.s32 	%r73, %r161, %r2;
	mul.wide.u32 	%rd23, %r73, 4;
	add.s64 	%rd24, %rd3, %rd23;
	mov.b32 	%r74, 0;
	st.global.u32 	[%rd24], %r74;
	cvt.u64.u32 	%rd25, %r2;
	cvt.u64.u32 	%rd26, %r161;
	add.s64 	%rd27, %rd26, %rd25;
	shl.b64 	%rd28, %rd27, 2;
	add.s64 	%rd29, %rd3, %rd28;
	st.global.u32 	[%rd29+4], %r74;
	add.s32 	%r161, %r161, 2;
$L__BB0_24:
	and.b32  	%r75, %r65, 1;
	setp.eq.b32 	%p9, %r75, 1;
	not.pred 	%p10, %p9;
	@%p10 bra 	$L__BB0_26;
	add.s32 	%r76, %r161, %r2;
	mul.wide.u32 	%rd30, %r76, 4;
	add.s64 	%rd31, %rd3, %rd30;
	mov.b32 	%r77, 0;
	st.global.u32 	[%rd31], %r77;
$L__BB0_26:
	ret;

}


// ===== COMPILED SASS (sm_100) =====

	.target	sm_100

	.elftype	@"ET_EXEC"


//--------------------- .note.nv.tkinfo           --------------------------
	.section	.note.nv.tkinfo,"",@"SHT_NOTE"
	.sectionflags	@"SHF_NOTE_NV_TKINFO"
	.tkinfo
        /*0018*/ 	.word	0x00000002
        /*0030*/ 	.string	""
        /*0030*/ 	.string	"ptxas"
        /*0030*/ 	.string	"Cuda compilation tools, release 13.0, V13.0.88"
        /*0030*/ 	.string	"Build cuda_13.0.r13.0/compiler.36424714_0"
        /*0030*/ 	.string	"-arch sm_100 -m 64 "



//--------------------- .note.nv.cuinfo           --------------------------
	.section	.note.nv.cuinfo,"",@"SHT_NOTE"
	.sectionflags	@"SHF_NOTE_NV_CUINFO"
        /*0018*/ 	.short	0x0002
        /*001a*/ 	.short	0x0064
        /*001c*/ 	.short	0x0082
	.zero		2


//--------------------- .nv.info                  --------------------------
	.section	.nv.info,"",@"SHT_CUDA_INFO"
	.align	4


	//----- nvinfo : EIATTR_REGCOUNT
	.align		4
        /*0000*/ 	.byte	0x04, 0x2f
        /*0002*/ 	.short	(.L_1 - .L_0)
	.align		4
.L_0:
        /*0004*/ 	.word	index@(_Z3addPiS_S_ii)
        /*0008*/ 	.word	0x00000020


	//----- nvinfo : EIATTR_FRAME_SIZE
	.align		4
.L_1:
        /*000c*/ 	.byte	0x04, 0x11
        /*000e*/ 	.short	(.L_3 - .L_2)
	.align		4
.L_2:
        /*0010*/ 	.word	index@(_Z3addPiS_S_ii)
        /*0014*/ 	.word	0x00000000


	//----- nvinfo : EIATTR_MIN_STACK_SIZE
	.align		4
.L_3:
        /*0018*/ 	.byte	0x04, 0x12
        /*001a*/ 	.short	(.L_5 - .L_4)
	.align		4
.L_4:
        /*001c*/ 	.word	index@(_Z3addPiS_S_ii)
        /*0020*/ 	.word	0x00000000
.L_5:


//--------------------- .nv.compat                --------------------------
	.section	.nv.compat,"",@"SHT_CUDA_COMPAT_INFO"
	.align	4
        /*0000*/ 	.byte	0x02, 0x09, 0x00, 0x00, 0x02, 0x02, 0x01, 0x00, 0x02, 0x05, 0x05, 0x00, 0x03, 0x07, 0x01, 0x01
        /*0010*/ 	.byte	0x02, 0x03, 0x00, 0x00, 0x02, 0x06, 0x01, 0x00, 0x04, 0x0b, 0x08, 0x00, 0x09, 0x00, 0x00, 0x00
        /*0020*/ 	.byte	0x00, 0x00, 0x00, 0x00


//--------------------- .nv.info._Z3addPiS_S_ii   --------------------------
	.section	.nv.info._Z3addPiS_S_ii,"",@"SHT_CUDA_INFO"
	.sectionflags	@""
	.align	4


	//----- nvinfo : EIATTR_CUDA_API_VERSION
	.align		4
        /*0000*/ 	.byte	0x04, 0x37
        /*0002*/ 	.short	(.L_7 - .L_6)
.L_6:
        /*0004*/ 	.word	0x00000082


	//----- nvinfo : EIATTR_KPARAM_INFO
	.align		4
.L_7:
        /*0008*/ 	.byte	0x04, 0x17
        /*000a*/ 	.short	(.L_9 - .L_8)
.L_8:
        /*000c*/ 	.word	0x00000000
        /*0010*/ 	.short	0x0004
        /*0012*/ 	.short	0x001c
        /*0014*/ 	.byte	0x00, 0xf0, 0x11, 0x00


	//----- nvinfo : EIATTR_KPARAM_INFO
	.align		4
.L_9:
        /*0018*/ 	.byte	0x04, 0x17
        /*001a*/ 	.short	(.L_11 - .L_10)
.L_10:
        /*001c*/ 	.word	0x00000000
        /*0020*/ 	.short	0x0003
        /*0022*/ 	.short	0x0018
        /*0024*/ 	.byte	0x00, 0xf0, 0x11, 0x00


	//----- nvinfo : EIATTR_KPARAM_INFO
	.align		4
.L_11:
        /*0028*/ 	.byte	0x04, 0x17
        /*002a*/ 	.short	(.L_13 - .L_12)
.L_12:
        /*002c*/ 	.word	0x00000000
        /*0030*/ 	.short	0x0002
        /*0032*/ 	.short	0x0010
        /*0034*/ 	.byte	0x00, 0xf5, 0x21, 0x00


	//----- nvinfo : EIATTR_KPARAM_INFO
	.align		4
.L_13:
        /*0038*/ 	.byte	0x04, 0x17
        /*003a*/ 	.short	(.L_15 - .L_14)
.L_14:
        /*003c*/ 	.word	0x00000000
        /*0040*/ 	.short	0x0001
        /*0042*/ 	.short	0x0008
        /*0044*/ 	.byte	0x00, 0xf5, 0x21, 0x00


	//----- nvinfo : EIATTR_KPARAM_INFO
	.align		4
.L_15:
        /*0048*/ 	.byte	0x04, 0x17
        /*004a*/ 	.short	(.L_17 - .L_16)
.L_16:
        /*004c*/ 	.word	0x00000000
        /*0050*/ 	.short	0x0000
        /*0052*/ 	.short	0x0000
        /*0054*/ 	.byte	0x00, 0xf5, 0x21, 0x00


	//----- nvinfo : EIATTR_SPARSE_MMA_MASK
	.align		4
.L_17:
        /*0058*/ 	.byte	0x03, 0x50
        /*005a*/ 	.short	0x0000


	//----- nvinfo : EIATTR_MAXREG_COUNT
	.align		4
        /*005c*/ 	.byte	0x03, 0x1b
        /*005e*/ 	.short	0x00ff


	//----- nvinfo : EIATTR_MERCURY_ISA_VERSION
	.align		4
        /*0060*/ 	.byte	0x03, 0x5f
        /*0062*/ 	.short	0x0101


	//----- nvinfo : EIATTR_VRC_CTA_INIT_COUNT
	.align		4
        /*0064*/ 	.byte	0x02, 0x4a
	.zero		1
	.zero		1


	//----- nvinfo : EIATTR_EXIT_INSTR_OFFSETS
	.align		4
        /*0068*/ 	.byte	0x04, 0x1c
        /*006a*/ 	.short	(.L_19 - .L_18)


	//   ....[0]....
.L_18:
        /*006c*/ 	.word	0x00000030


	//   ....[1]....
        /*0070*/ 	.word	0x00000a80


	//   ....[2]....
        /*0074*/ 	.word	0x00000bf0


	//   ....[3]....
        /*0078*/ 	.word	0x00000d10


	//   ....[4]....
        /*007c*/ 	.word	0x00000e10


	//   ....[5]....
        /*0080*/ 	.word	0x00000e60


	//----- nvinfo : EIATTR_CBANK_PARAM_SIZE
	.align		4
.L_19:
        /*0084*/ 	.byte	0x03, 0x19
        /*0086*/ 	.short	0x0020


	//----- nvinfo : EIATTR_PARAM_CBANK
	.align		4
        /*0088*/ 	.byte	0x04, 0x0a
        /*008a*/ 	.short	(.L_21 - .L_20)
	.align		4
.L_20:
        /*008c*/ 	.word	index@(.nv.constant0._Z3addPiS_S_ii)
        /*0090*/ 	.short	0x0380
        /*0092*/ 	.short	0x0020


	//----- nvinfo : EIATTR_SW_WAR
	.align		4
.L_21:
        /*0094*/ 	.byte	0x04, 0x36
        /*0096*/ 	.short	(.L_23 - .L_22)
.L_22:
        /*0098*/ 	.word	0x00000008
.L_23:


//--------------------- .nv.callgraph             --------------------------
	.section	.nv.callgraph,"",@"SHT_CUDA_CALLGRAPH"
	.align	4
	.sectionentsize	8
	.align		4
        /*0000*/ 	.word	0x00000000
	.align		4
        /*0004*/ 	.word	0xffffffff
	.align		4
        /*0008*/ 	.word	0x00000000
	.align		4
        /*000c*/ 	.word	0xfffffffe
	.align		4
        /*0010*/ 	.word	0x00000000
	.align		4
        /*0014*/ 	.word	0xfffffffd
	.align		4
        /*0018*/ 	.word	0x00000000
	.align		4
        /*001c*/ 	.word	0xfffffffc


//--------------------- .text._Z3addPiS_S_ii      --------------------------
	.section	.text._Z3addPiS_S_ii,"ax",@progbits
	.align	128
        .global         _Z3addPiS_S_ii
        .type           _Z3addPiS_S_ii,@function
        .size           _Z3addPiS_S_ii,(.L_x_12 - _Z3addPiS_S_ii)
        .other          _Z3addPiS_S_ii,@"STO_CUDA_ENTRY STV_DEFAULT"
_Z3addPiS_S_ii:
.text._Z3addPiS_S_ii:
[----:B------:R-:W-:Y:S08]  /*0000*/  LDC R1, c[0x0][0x37c] ;  /* 0x0000df00ff017b82 */ /* 0x000ff00000000800 */
[----:B------:R-:W0:Y:S02]  /*0010*/  LDC R11, c[0x0][0x39c] ;  /* 0x0000e700ff0b7b82 */ /* 0x000e240000000800 */
[----:B0-----:R-:W-:-:S13]  /*0020*/  ISETP.GE.AND P0, PT, R11, 0x1, PT ;  /* 0x000000010b00780c */ /* 0x001fda0003f06270 */
[----:B------:R-:W-:Y:S05]  /*0030*/  @!P0 EXIT ;  /* 0x000000000000894d */ /* 0x000fea0003800000 */
[----:B------:R-:W0:Y:S01]  /*0040*/  S2R R2, SR_TID.X ;  /* 0x0000000000027919 */ /* 0x000e220000002100 */
[----:B------:R-:W1:Y:S01]  /*0050*/  LDCU UR5, c[0x0][0x398] ;  /* 0x00007300ff0577ac */ /* 0x000e620008000800 */
[----:B------:R-:W2:Y:S01]  /*0060*/  LDCU.64 UR10, c[0x0][0x358] ;  /* 0x00006b00ff0a77ac */ /* 0x000ea20008000a00 */
[----:B-1----:R-:W-:Y:S01]  /*0070*/  UISETP.GE.AND UP0, UPT, UR5, 0x1, UPT ;  /* 0x000000010500788c */ /* 0x002fe2000bf06270 */
[----:B0-----:R-:W-:-:S08]  /*0080*/  IMAD R0, R2, R11, RZ ;  /* 0x0000000b02007224 */ /* 0x001fd000078e02ff */
[----:B--2---:R-:W-:Y:S05]  /*0090*/  BRA.U !UP0, `(.L_x_0) ;  /* 0x0000000908807547 */ /* 0x004fea000b800000 */
[----:B------:R-:W0:Y:S01]  /*00a0*/  LDCU.64 UR12, c[0x0][0x380] ;  /* 0x00007000ff0c77ac */ /* 0x000e220008000a00 */
[----:B------:R-:W-:Y:S02]  /*00b0*/  IMAD R2, R2, UR5, RZ ;  /* 0x0000000502027c24 */ /* 0x000fe4000f8e02ff */
[----:B------:R-:W-:Y:S01]  /*00c0*/  HFMA2 R5, -RZ, RZ, 0, 0 ;  /* 0x00000000ff057431 */ /* 0x000fe200000001ff */
[----:B------:R-:W-:Y:S01]  /*00d0*/  SHF.L.U32 R4, R11, 0x3, RZ ;  /* 0x000000030b047819 */ /* 0x000fe200000006ff */
[----:B------:R-:W-:Y:S02]  /*00e0*/  ULOP3.LUT UR6, UR5, 0x7ffffff8, URZ, 0xc0, !UPT ;  /* 0x7ffffff805067892 */ /* 0x000fe4000f8ec0ff */
[----:B------:R-:W-:Y:S02]  /*00f0*/  ULOP3.LUT UR8, UR5, 0x7, URZ, 0xc0, !UPT ;  /* 0x0000000705087892 */ /* 0x000fe4000f8ec0ff */
[----:B------:R-:W-:Y:S02]  /*0100*/  ULOP3.LUT UR5, UR5, 0x3, URZ, 0xc0, !UPT ;  /* 0x0000000305057892 */ /* 0x000fe4000f8ec0ff */
[----:B------:R-:W-:Y:S01]  /*0110*/  UIADD3 UR7, UPT, UPT, -UR6, URZ, URZ ;  /* 0x000000ff06077290 */ /* 0x000fe2000fffe1ff */
[----:B0-----:R-:W-:-:S04]  /*0120*/  LEA R3, P0, R2, UR12, 0x2 ;  /* 0x0000000c02037c11 */ /* 0x001fc8000f8010ff */
[----:B------:R-:W-:Y:S02]  /*0130*/  IADD3 R3, P1, PT, R3, 0x10, RZ ;  /* 0x0000001003037810 */ /* 0x000fe40007f3e0ff */
[----:B------:R-:W-:-:S04]  /*0140*/  LEA.HI.X R6, R2, UR13, RZ, 0x2, P0 ;  /* 0x0000000d02067c11 */ /* 0x000fc800080f14ff */
[----:B------:R-:W-:-:S07]  /*0150*/  IADD3.X R6, PT, PT, RZ, R6, RZ, P1, !PT ;  /* 0x00000006ff067210 */ /* 0x000fce0000ffe4ff */
.L_x_6:
[----:B0-----:R-:W0:Y:S01]  /*0160*/  LDCU UR12, c[0x0][0x398] ;  /* 0x00007300ff0c77ac */ /* 0x001e220008000800 */
[----:B------:R-:W-:Y:S01]  /*0170*/  IMAD.MOV.U32 R10, RZ, RZ, RZ ;  /* 0x000000ffff0a7224 */ /* 0x000fe200078e00ff */
[----:B------:R-:W-:Y:S01]  /*0180*/  UMOV UR4, URZ ;  /* 0x000000ff00047c82 */ /* 0x000fe20008000000 */
[----:B0-----:R-:W-:-:S09]  /*0190*/  UISETP.GE.U32.AND UP0, UPT, UR12, 0x8, UPT ;  /* 0x000000080c00788c */ /* 0x001fd2000bf06070 */
[----:B------:R-:W-:Y:S05]  /*01a0*/  BRA.U !UP0, `(.L_x_1) ;  /* 0x0000000108f47547 */ /* 0x000fea000b800000 */
[----:B------:R-:W0:Y:S01]  /*01b0*/  LDC R8, c[0x0][0x39c] ;  /* 0x0000e700ff087b82 */ /* 0x000e220000000800 */
[----:B------:R-:W-:Y:S01]  /*01c0*/  MOV R10, RZ ;  /* 0x000000ff000a7202 */ /* 0x000fe20000000f00 */
[----:B------:R-:W-:Y:S01]  /*01d0*/  IMAD.MOV.U32 R26, RZ, RZ, R6 ;  /* 0x000000ffff1a7224 */ /* 0x000fe200078e0006 */
[----:B------:R-:W-:Y:S01]  /*01e0*/  MOV R24, R3 ;  /* 0x0000000300187202 */ /* 0x000fe20000000f00 */
[----:B------:R-:W-:-:S04]  /*01f0*/  UMOV UR4, UR7 ;  /* 0x0000000700047c82 */ /* 0x000fc80008000000 */
[----:B------:R-:W1:Y:S01]  /*0200*/  LDC.64 R12, c[0x0][0x388] ;  /* 0x0000e200ff0c7b82 */ /* 0x000e620000000a00 */
[----:B0-----:R-:W-:Y:S01]  /*0210*/  IADD3 R7, PT, PT, R5, R8, RZ ;  /* 0x0000000805077210 */ /* 0x001fe20007ffe0ff */
[C-C-:B------:R-:W-:Y:S01]  /*0220*/  IMAD R11, R8.reuse, 0x3, R5.reuse ;  /* 0x00000003080b7824 */ /* 0x140fe200078e0205 */
[C---:B------:R-:W-:Y:S01]  /*0230*/  LEA R9, R8.reuse, R5, 0x1 ;  /* 0x0000000508097211 */ /* 0x040fe200078e08ff */
[C-C-:B------:R-:W-:Y:S02]  /*0240*/  IMAD R25, R8.reuse, 0x4, R5.reuse ;  /* 0x0000000408197824 */ /* 0x140fe400078e0205 */
[C-C-:B------:R-:W-:Y:S02]  /*0250*/  IMAD R27, R8.reuse, 0x5, R5.reuse ;  /* 0x00000005081b7824 */ /* 0x140fe400078e0205 */
[C-C-:B------:R-:W-:Y:S02]  /*0260*/  IMAD R29, R8.reuse, 0x6, R5.reuse ;  /* 0x00000006081d7824 */ /* 0x140fe400078e0205 */
[----:B------:R-:W-:-:S02]  /*0270*/  IMAD R8, R8, 0x7, R5 ;  /* 0x0000000708087824 */ /* 0x000fc400078e0205 */
[----:B-1----:R-:W-:-:S07]  /*0280*/  IMAD.WIDE.U32 R16, R5, 0x4, R12 ;  /* 0x0000000405107825 */ /* 0x002fce00078e000c */
.L_x_2:
[----:B------:R-:W-:Y:S01]  /*0290*/  MOV R14, R24 ;  /* 0x00000018000e7202 */ /* 0x000fe20000000f00 */
[----:B------:R-:W2:Y:S01]  /*02a0*/  LDG.E R20, desc[UR10][R16.64] ;  /* 0x0000000a10147981 */ /* 0x000ea2000c1e1900 */
[----:B------:R-:W-:Y:S01]  /*02b0*/  MOV R15, R26 ;  /* 0x0000001a000f7202 */ /* 0x000fe20000000f00 */
[----:B------:R-:W-:-:S04]  /*02c0*/  IMAD.WIDE.U32 R18, R7, 0x4, R12 ;  /* 0x0000000407127825 */ /* 0x000fc800078e000c */
[----:B------:R-:W2:Y:S04]  /*02d0*/  LDG.E R21, desc[UR10][R14.64+-0x10] ;  /* 0xfffff00a0e157981 */ /* 0x000ea8000c1e1900 */
[----:B------:R0:W3:Y:S04]  /*02e0*/  LDG.E R22, desc[UR10][R18.64] ;  /* 0x0000000a12167981 */ /* 0x0000e8000c1e1900 */
[----:B------:R-:W3:Y:S04]  /*02f0*/  LDG.E R23, desc[UR10][R14.64+-0xc] ;  /* 0xfffff40a0e177981 */ /* 0x000ee8000c1e1900 */
[----:B------:R-:W4:Y:S01]  /*0300*/  LDG.E R26, desc[UR10][R14.64+-0x8] ;  /* 0xfffff80a0e1a7981 */ /* 0x000f22000c1e1900 */
[----:B0-----:R-:W-:-:S03]  /*0310*/  IMAD.WIDE.U32 R18, R9, 0x4, R12 ;  /* 0x0000000409127825 */ /* 0x001fc600078e000c */
[----:B------:R-:W5:Y:S04]  /*0320*/  LDG.E R28, desc[UR10][R14.64] ;  /* 0x0000000a0e1c7981 */ /* 0x000f68000c1e1900 */
[----:B------:R-:W4:Y:S01]  /*0330*/  LDG.E R24, desc[UR10][R18.64] ;  /* 0x0000000a12187981 */ /* 0x000f22000c1e1900 */
[----:B--2---:R-:W-:Y:S02]  /*0340*/  IMAD R10, R21, R20, R10 ;  /* 0x00000014150a7224 */ /* 0x004fe400078e020a */
[----:B------:R-:W-:-:S04]  /*0350*/  IMAD.WIDE.U32 R20, R11, 0x4, R12 ;  /* 0x000000040b147825 */ /* 0x000fc800078e000c */
[----:B---3--:R-:W-:Y:S02]  /*0360*/  IMAD R10, R23, R22, R10 ;  /* 0x00000016170a7224 */ /* 0x008fe400078e020a */
[----:B------:R-:W2:Y:S01]  /*0370*/  LDG.E R20, desc[UR10][R20.64] ;  /* 0x0000000a14147981 */ /* 0x000ea2000c1e1900 */
[----:B------:R-:W-:-:S05]  /*0380*/  IMAD.WIDE.U32 R22, R25, 0x4, R12 ;  /* 0x0000000419167825 */ /* 0x000fca00078e000c */
[----:B------:R0:W5:Y:S04]  /*0390*/  LDG.E R19, desc[UR10][R22.64] ;  /* 0x0000000a16137981 */ /* 0x000168000c1e1900 */
[----:B------:R-:W2:Y:S01]  /*03a0*/  LDG.E R21, desc[UR10][R14.64+-0x4] ;  /* 0xfffffc0a0e157981 */ /* 0x000ea2000c1e1900 */
[----:B----4-:R-:W-:-:S03]  /*03b0*/  IMAD R10, R26, R24, R10 ;  /* 0x000000181a0a7224 */ /* 0x010fc600078e020a */
[----:B------:R-:W3:Y:S01]  /*03c0*/  LDG.E R24, desc[UR10][R14.64+0x4] ;  /* 0x0000040a0e187981 */ /* 0x000ee2000c1e1900 */
[----:B0-----:R-:W-:-:S05]  /*03d0*/  IMAD.WIDE.U32 R22, R27, 0x4, R12 ;  /* 0x000000041b167825 */ /* 0x001fca00078e000c */
[----:B------:R-:W3:Y:S01]  /*03e0*/  LDG.E R26, desc[UR10][R22.64] ;  /* 0x0000000a161a7981 */ /* 0x000ee2000c1e1900 */
[----:B--2---:R-:W-:-:S04]  /*03f0*/  IMAD R10, R21, R20, R10 ;  /* 0x00000014150a7224 */ /* 0x004fc800078e020a */
[----:B-----5:R-:W-:Y:S02]  /*0400*/  IMAD R10, R28, R19, R10 ;  /* 0x000000131c0a7224 */ /* 0x020fe400078e020a */
[--C-:B------:R-:W-:Y:S01]  /*0410*/  IMAD.WIDE.U32 R18, R29, 0x4, R12.reuse ;  /* 0x000000041d127825 */ /* 0x100fe200078e000c */
[----:B------:R-:W2:Y:S03]  /*0420*/  LDG.E R28, desc[UR10][R14.64+0x8] ;  /* 0x0000080a0e1c7981 */ /* 0x000ea6000c1e1900 */
[----:B------:R-:W-:Y:S02]  /*0430*/  IMAD.WIDE.U32 R20, R8, 0x4, R12 ;  /* 0x0000000408147825 */ /* 0x000fe400078e000c */
[----:B------:R-:W2:Y:S04]  /*0440*/  LDG.E R18, desc[UR10][R18.64] ;  /* 0x0000000a12127981 */ /* 0x000ea8000c1e1900 */
[----:B------:R-:W4:Y:S04]  /*0450*/  LDG.E R20, desc[UR10][R20.64] ;  /* 0x0000000a14147981 */ /* 0x000f28000c1e1900 */
[----:B------:R-:W4:Y:S01]  /*0460*/  LDG.E R19, desc[UR10][R14.64+0xc] ;  /* 0x00000c0a0e137981 */ /* 0x000f22000c1e1900 */
[----:B------:R-:W-:Y:S01]  /*0470*/  UIADD3 UR4, UPT, UPT, UR4, 0x8, URZ ;  /* 0x0000000804047890 */ /* 0x000fe2000fffe0ff */
[----:B---3--:R-:W-:-:S03]  /*0480*/  IMAD R10, R24, R26, R10 ;  /* 0x0000001a180a7224 */ /* 0x008fc600078e020a */
[----:B------:R-:W-:Y:S01]  /*0490*/  UISETP.NE.AND UP0, UPT, UR4, URZ, UPT ;  /* 0x000000ff0400728c */ /* 0x000fe2000bf05270 */
[----:B------:R-:W-:Y:S01]  /*04a0*/  IADD3 R24, P0, PT, R14, 0x20, RZ ;  /* 0x000000200e187810 */ /* 0x000fe20007f1e0ff */
[C---:B------:R-:W-:Y:S01]  /*04b0*/  IMAD.IADD R25, R4.reuse, 0x1, R25 ;  /* 0x0000000104197824 */ /* 0x040fe200078e0219 */
[C---:B------:R-:W-:Y:S01]  /*04c0*/  IADD3 R7, PT, PT, R4.reuse, R7, RZ ;  /* 0x0000000704077210 */ /* 0x040fe20007ffe0ff */
[C---:B------:R-:W-:Y:S01]  /*04d0*/  IMAD.WIDE.U32 R16, R4.reuse, 0x4, R16 ;  /* 0x0000000404107825 */ /* 0x040fe200078e0010 */
[C---:B------:R-:W-:Y:S02]  /*04e0*/  IADD3 R9, PT, PT, R4.reuse, R9, RZ ;  /* 0x0000000904097210 */ /* 0x040fe40007ffe0ff */
[C---:B------:R-:W-:Y:S01]  /*04f0*/  IADD3 R11, PT, PT, R4.reuse, R11, RZ ;  /* 0x0000000b040b7210 */ /* 0x040fe20007ffe0ff */
[----:B------:R-:W-:Y:S01]  /*0500*/  IMAD.X R26, RZ, RZ, R15, P0 ;  /* 0x000000ffff1a7224 */ /* 0x000fe200000e060f */
[C---:B------:R-:W-:Y:S02]  /*0510*/  IADD3 R27, PT, PT, R4.reuse, R27, RZ ;  /* 0x0000001b041b7210 */ /* 0x040fe40007ffe0ff */
[----:B------:R-:W-:-:S02]  /*0520*/  IADD3 R29, PT, PT, R4, R29, RZ ;  /* 0x0000001d041d7210 */ /* 0x000fc40007ffe0ff */
[----:B------:R-:W-:Y:S01]  /*0530*/  IADD3 R8, PT, PT, R4, R8, RZ ;  /* 0x0000000804087210 */ /* 0x000fe20007ffe0ff */
[----:B--2---:R-:W-:-:S04]  /*0540*/  IMAD R10, R28, R18, R10 ;  /* 0x000000121c0a7224 */ /* 0x004fc800078e020a */
[----:B----4-:R-:W-:Y:S01]  /*0550*/  IMAD R10, R19, R20, R10 ;  /* 0x00000014130a7224 */ /* 0x010fe200078e020a */
[----:B------:R-:W-:Y:S06]  /*0560*/  BRA.U UP0, `(.L_x_2) ;  /* 0xfffffffd00487547 */ /* 0x000fec000b83ffff */
[----:B------:R-:W-:-:S05]  /*0570*/  UMOV UR4, UR6 ;  /* 0x0000000600047c82 */ /* 0x000fca0008000000 */
.L_x_1:
[----:B------:R-:W-:-:S09]  /*0580*/  UISETP.NE.AND UP0, UPT, UR8, URZ, UPT ;  /* 0x000000ff0800728c */ /* 0x000fd2000bf05270 */
[----:B------:R-:W-:Y:S05]  /*0590*/  BRA.U !UP0, `(.L_x_3) ;  /* 0x00000005081c7547 */ /* 0x000fea000b800000 */
[----:B------:R-:W-:Y:S02]  /*05a0*/  UIADD3 UR9, UPT, UPT, UR8, -0x1, URZ ;  /* 0xffffffff08097890 */ /* 0x000fe4000fffe0ff */
[----:B------:R-:W-:Y:S02]  /*05b0*/  UISETP.NE.AND UP1, UPT, UR5, URZ, UPT ;  /* 0x000000ff0500728c */ /* 0x000fe4000bf25270 */
[----:B------:R-:W-:-:S09]  /*05c0*/  UISETP.GE.U32.AND UP0, UPT, UR9, 0x3, UPT ;  /* 0x000000030900788c */ /* 0x000fd2000bf06070 */
[----:B------:R-:W-:Y:S05]  /*05d0*/  BRA.U !UP0, `(.L_x_4) ;  /* 0x00000001087c7547 */ /* 0x000fea000b800000 */
[----:B------:R-:W0:Y:S01]  /*05e0*/  LDC R22, c[0x0][0x39c] ;  /* 0x0000e700ff167b82 */ /* 0x000e220000000800 */
[----:B------:R-:W1:Y:S01]  /*05f0*/  LDCU.64 UR14, c[0x0][0x380] ;  /* 0x00007000ff0e77ac */ /* 0x000e620008000a00 */
[C---:B------:R-:W-:Y:S01]  /*0600*/  VIADD R7, R2.reuse, UR4 ;  /* 0x0000000402077c36 */ /* 0x040fe20008000000 */
[----:B------:R-:W-:-:S04]  /*0610*/  IADD3 R11, P0, PT, R2, UR4, RZ ;  /* 0x00000004020b7c10 */ /* 0x000fc8000ff1e0ff */
[----:B------:R-:W-:Y:S01]  /*0620*/  IADD3.X R20, PT, PT, RZ, RZ, RZ, P0, !PT ;  /* 0x000000ffff147210 */ /* 0x000fe200007fe4ff */
[----:B------:R-:W2:Y:S08]  /*0630*/  LDC.64 R16, c[0x0][0x380] ;  /* 0x0000e000ff107b82 */ /* 0x000eb00000000a00 */
[----:B------:R-:W3:Y:S01]  /*0640*/  LDC.64 R12, c[0x0][0x388] ;  /* 0x0000e200ff0c7b82 */ /* 0x000ee20000000a00 */
[----:B-1----:R-:W-:Y:S01]  /*0650*/  LEA R8, P0, R11, UR14, 0x2 ;  /* 0x0000000e0b087c11 */ /* 0x002fe2000f8010ff */
[----:B0-----:R-:W-:-:S05]  /*0660*/  IMAD R19, R22, UR4, R5 ;  /* 0x0000000416137c24 */ /* 0x001fca000f8e0205 */
[----:B------:R-:W-:Y:S01]  /*0670*/  IADD3 R9, PT, PT, R19, R22, RZ ;  /* 0x0000001613097210 */ /* 0x000fe20007ffe0ff */
[----:B--2---:R-:W-:-:S03]  /*0680*/  IMAD.WIDE.U32 R16, R7, 0x4, R16 ;  /* 0x0000000407107825 */ /* 0x004fc600078e0010 */
[----:B------:R-:W-:-:S03]  /*0690*/  IADD3 R7, PT, PT, R9, R22, RZ ;  /* 0x0000001609077210 */ /* 0x000fc60007ffe0ff */
[----:B------:R-:W2:Y:S01]  /*06a0*/  LDG.E R17, desc[UR10][R16.64] ;  /* 0x0000000a10117981 */ /* 0x000ea2000c1e1900 */
[----:B---3--:R-:W-:-:S04]  /*06b0*/  IMAD.WIDE.U32 R18, R19, 0x4, R12 ;  /* 0x0000000413127825 */ /* 0x008fc800078e000c */
[----:B------:R-:W-:Y:S01]  /*06c0*/  IMAD.WIDE.U32 R14, R9, 0x4, R12 ;  /* 0x00000004090e7825 */ /* 0x000fe200078e000c */
[----:B------:R-:W-:Y:S01]  /*06d0*/  LEA.HI.X R9, R11, UR15, R20, 0x2, P0 ;  /* 0x0000000f0b097c11 */ /* 0x000fe200080f1414 */
[----:B------:R-:W2:Y:S02]  /*06e0*/  LDG.E R18, desc[UR10][R18.64] ;  /* 0x0000000a12127981 */ /* 0x000ea4000c1e1900 */
[C---:B------:R-:W-:Y:S02]  /*06f0*/  IMAD.WIDE.U32 R20, R7.reuse, 0x4, R12 ;  /* 0x0000000407147825 */ /* 0x040fe400078e000c */
[----:B------:R-:W3:Y:S02]  /*0700*/  LDG.E R14, desc[UR10][R14.64] ;  /* 0x0000000a0e0e7981 */ /* 0x000ee4000c1e1900 */
[----:B------:R-:W-:Y:S02]  /*0710*/  IMAD.IADD R7, R7, 0x1, R22 ;  /* 0x0000000107077824 */ /* 0x000fe400078e0216 */
[----:B------:R-:W3:Y:S02]  /*0720*/  LDG.E R22, desc[UR10][R8.64+0x4] ;  /* 0x0000040a08167981 */ /* 0x000ee4000c1e1900 */
[----:B------:R-:W-:-:S02]  /*0730*/  IMAD.WIDE.U32 R12, R7, 0x4, R12 ;  /* 0x00000004070c7825 */ /* 0x000fc400078e000c */
[----:B------:R-:W4:Y:S04]  /*0740*/  LDG.E R20, desc[UR10][R20.64] ;  /* 0x0000000a14147981 */ /* 0x000f28000c1e1900 */
[----:B------:R-:W4:Y:S04]  /*0750*/  LDG.E R24, desc[UR10][R8.64+0x8] ;  /* 0x0000080a08187981 */ /* 0x000f28000c1e1900 */
[----:B------:R-:W5:Y:S04]  /*0760*/  LDG.E R26, desc[UR10][R8.64+0xc] ;  /* 0x00000c0a081a7981 */ /* 0x000f68000c1e1900 */
[----:B------:R-:W5:Y:S01]  /*0770*/  LDG.E R12, desc[UR10][R12.64] ;  /* 0x0000000a0c0c7981 */ /* 0x000f62000c1e1900 */
[----:B------:R-:W-:Y:S01]  /*0780*/  UIADD3 UR4, UPT, UPT, UR4, 0x4, URZ ;  /* 0x0000000404047890 */ /* 0x000fe2000fffe0ff */
[----:B--2---:R-:W-:-:S04]  /*0790*/  IMAD R17, R17, R18, R10 ;  /* 0x0000001211117224 */ /* 0x004fc800078e020a */
[----:B---3--:R-:W-:-:S04]  /*07a0*/  IMAD R17, R22, R14, R17 ;  /* 0x0000000e16117224 */ /* 0x008fc800078e0211 */
[----:B----4-:R-:W-:-:S04]  /*07b0*/  IMAD R17, R24, R20, R17 ;  /* 0x0000001418117224 */ /* 0x010fc800078e0211 */
[----:B-----5:R-:W-:-:S07]  /*07c0*/  IMAD R10, R26, R12, R17 ;  /* 0x0000000c1a0a7224 */ /* 0x020fce00078e0211 */
.L_x_4:
[----:B------:R-:W-:Y:S05]  /*07d0*/  BRA.U !UP1, `(.L_x_3) ;  /* 0x00000001098c7547 */ /* 0x000fea000b800000 */
[----:B------:R-:W-:Y:S02]  /*07e0*/  UISETP.NE.AND UP0, UPT, UR5, 0x1, UPT ;  /* 0x000000010500788c */ /* 0x000fe4000bf05270 */
[----:B------:R-:W-:-:S07]  /*07f0*/  ULOP3.LUT UP1, URZ, UR12, 0x1, URZ, 0xc0, !UPT ;  /* 0x000000010cff7892 */ /* 0x000fce000f82c0ff */
[----:B------:R-:W-:Y:S05]  /*0800*/  BRA.U !UP0, `(.L_x_5) ;  /* 0x0000000108547547 */ /* 0x000fea000b800000 */
[----:B------:R-:W0:Y:S01]  /*0810*/  LDC R16, c[0x0][0x39c] ;  /* 0x0000e700ff107b82 */ /* 0x000e220000000800 */
[----:B------:R-:W1:Y:S01]  /*0820*/  LDCU.64 UR12, c[0x0][0x380] ;  /* 0x00007000ff0c77ac */ /* 0x000e620008000a00 */
[C---:B------:R-:W-:Y:S02]  /*0830*/  IADD3 R7, PT, PT, R2.reuse, UR4, RZ ;  /* 0x0000000402077c10 */ /* 0x040fe4000fffe0ff */
[----:B------:R-:W-:-:S04]  /*0840*/  IADD3 R11, P0, PT, R2, UR4, RZ ;  /* 0x00000004020b7c10 */ /* 0x000fc8000ff1e0ff */
[----:B------:R-:W2:Y:S01]  /*0850*/  LDC.64 R14, c[0x0][0x380] ;  /* 0x0000e000ff0e7b82 */ /* 0x000ea20000000a00 */
[----:B------:R-:W-:-:S07]  /*0860*/  IADD3.X R18, PT, PT, RZ, RZ, RZ, P0, !PT ;  /* 0x000000ffff127210 */ /* 0x000fce00007fe4ff */
[----:B------:R-:W3:Y:S01]  /*0870*/  LDC.64 R8, c[0x0][0x388] ;  /* 0x0000e200ff087b82 */ /* 0x000ee20000000a00 */
[----:B-1----:R-:W-:-:S04]  /*0880*/  LEA R12, P0, R11, UR12, 0x2 ;  /* 0x0000000c0b0c7c11 */ /* 0x002fc8000f8010ff */
[----:B------:R-:W-:Y:S01]  /*0890*/  LEA.HI.X R13, R11, UR13, R18, 0x2, P0 ;  /* 0x0000000d0b0d7c11 */ /* 0x000fe200080f1412 */
[----:B0-----:R-:W-:-:S05]  /*08a0*/  IMAD R17, R16, UR4, R5 ;  /* 0x0000000410117c24 */ /* 0x001fca000f8e0205 */
[----:B------:R-:W4:Y:S01]  /*08b0*/  LDG.E R13, desc[UR10][R12.64+0x4] ;  /* 0x0000040a0c0d7981 */ /* 0x000f22000c1e1900 */
[----:B--2---:R-:W-:Y:S01]  /*08c0*/  IMAD.WIDE.U32 R14, R7, 0x4, R14 ;  /* 0x00000004070e7825 */ /* 0x004fe200078e000e */
[----:B------:R-:W-:-:S05]  /*08d0*/  IADD3 R7, PT, PT, R17, R16, RZ ;  /* 0x0000001011077210 */ /* 0x000fca0007ffe0ff */
[----:B------:R-:W2:Y:S01]  /*08e0*/  LDG.E R15, desc[UR10][R14.64] ;  /* 0x0000000a0e0f7981 */ /* 0x000ea2000c1e1900 */
[----:B---3--:R-:W-:-:S04]  /*08f0*/  IMAD.WIDE.U32 R16, R17, 0x4, R8 ;  /* 0x0000000411107825 */ /* 0x008fc800078e0008 */
[----:B------:R-:W-:Y:S02]  /*0900*/  IMAD.WIDE.U32 R8, R7, 0x4, R8 ;  /* 0x0000000407087825 */ /* 0x000fe400078e0008 */
[----:B------:R-:W2:Y:S04]  /*0910*/  LDG.E R16, desc[UR10][R16.64] ;  /* 0x0000000a10107981 */ /* 0x000ea8000c1e1900 */
[----:B------:R-:W4:Y:S01]  /*0920*/  LDG.E R8, desc[UR10][R8.64] ;  /* 0x0000000a08087981 */ /* 0x000f22000c1e1900 */
[----:B------:R-:W-:Y:S01]  /*0930*/  UIADD3 UR4, UPT, UPT, UR4, 0x2, URZ ;  /* 0x0000000204047890 */ /* 0x000fe2000fffe0ff */
[----:B--2---:R-:W-:-:S04]  /*0940*/  IMAD R10, R15, R16, R10 ;  /* 0x000000100f0a7224 */ /* 0x004fc800078e020a */
[----:B----4-:R-:W-:-:S07]  /*0950*/  IMAD R10, R13, R8, R10 ;  /* 0x000000080d0a7224 */ /* 0x010fce00078e020a */
.L_x_5:
[----:B------:R-:W-:Y:S05]  /*0960*/  BRA.U !UP1, `(.L_x_3) ;  /* 0x0000000109287547 */ /* 0x000fea000b800000 */
[----:B------:R-:W0:Y:S01]  /*0970*/  LDC R14, c[0x0][0x39c] ;  /* 0x0000e700ff0e7b82 */ /* 0x000e220000000800 */
[----:B------:R-:W-:-:S07]  /*0980*/  VIADD R7, R2, UR4 ;  /* 0x0000000402077c36 */ /* 0x000fce0008000000 */
[----:B------:R-:W1:Y:S08]  /*0990*/  LDC.64 R8, c[0x0][0x380] ;  /* 0x0000e000ff087b82 */ /* 0x000e700000000a00 */
[----:B------:R-:W2:Y:S01]  /*09a0*/  LDC.64 R12, c[0x0][0x388] ;  /* 0x0000e200ff0c7b82 */ /* 0x000ea20000000a00 */
[----:B0-----:R-:W-:Y:S02]  /*09b0*/  IMAD R11, R14, UR4, R5 ;  /* 0x000000040e0b7c24 */ /* 0x001fe4000f8e0205 */
[----:B-1----:R-:W-:-:S06]  /*09c0*/  IMAD.WIDE.U32 R8, R7, 0x4, R8 ;  /* 0x0000000407087825 */ /* 0x002fcc00078e0008 */
[----:B------:R-:W3:Y:S01]  /*09d0*/  LDG.E R9, desc[UR10][R8.64] ;  /* 0x0000000a08097981 */ /* 0x000ee2000c1e1900 */
[----:B--2---:R-:W-:-:S06]  /*09e0*/  IMAD.WIDE.U32 R12, R11, 0x4, R12 ;  /* 0x000000040b0c7825 */ /* 0x004fcc00078e000c */
[----:B------:R-:W3:Y:S02]  /*09f0*/  LDG.E R12, desc[UR10][R12.64] ;  /* 0x0000000a0c0c7981 */ /* 0x000ee4000c1e1900 */
[----:B---3--:R-:W-:-:S07]  /*0a00*/  IMAD R10, R9, R12, R10 ;  /* 0x0000000c090a7224 */ /* 0x008fce00078e020a */
.L_x_3:
[----:B------:R-:W0:Y:S01]  /*0a10*/  LDCU UR4, c[0x0][0x39c] ;  /* 0x00007380ff0477ac */ /* 0x000e220008000800 */
[----:B------:R-:W1:Y:S01]  /*0a20*/  LDC.64 R8, c[0x0][0x390] ;  /* 0x0000e400ff087b82 */ /* 0x000e620000000a00 */
[----:B------:R-:W-:Y:S02]  /*0a30*/  IADD3 R7, PT, PT, R0, R5, RZ ;  /* 0x0000000500077210 */ /* 0x000fe40007ffe0ff */
[----:B------:R-:W-:-:S04]  /*0a40*/  IADD3 R5, PT, PT, R5, 0x1, RZ ;  /* 0x0000000105057810 */ /* 0x000fc80007ffe0ff */
[----:B0-----:R-:W-:Y:S01]  /*0a50*/  ISETP.NE.AND P0, PT, R5, UR4, PT ;  /* 0x0000000405007c0c */ /* 0x001fe2000bf05270 */
[----:B-1----:R-:W-:-:S05]  /*0a60*/  IMAD.WIDE.U32 R8, R7, 0x4, R8 ;  /* 0x0000000407087825 */ /* 0x002fca00078e0008 */
[----:B------:R0:W-:Y:S07]  /*0a70*/  STG.E desc[UR10][R8.64], R10 ;  /* 0x0000000a08007986 */ /* 0x0001ee000c10190a */
[----:B------:R-:W-:Y:S05]  /*0a80*/  @!P0 EXIT ;  /* 0x000000000000894d */ /* 0x000fea0003800000 */
[----:B------:R-:W-:Y:S05]  /*0a90*/  BRA `(.L_x_6) ;  /* 0xfffffff400b07947 */ /* 0x000fea000383ffff */
.L_x_0:
[C---:B------:R-:W-:Y:S01]  /*0aa0*/  ISETP.GE.U32.AND P1, PT, R11.reuse, 0x8, PT ;  /* 0x000000080b00780c */ /* 0x040fe20003f26070 */
[----:B------:R-:W-:Y:S01]  /*0ab0*/  HFMA2 R3, -RZ, RZ, 0, 0 ;  /* 0x00000000ff037431 */ /* 0x000fe200000001ff */
[----:B------:R-:W-:-:S04]  /*0ac0*/  LOP3.LUT R2, R11, 0x7, RZ, 0xc0, !PT ;  /* 0x000000070b027812 */ /* 0x000fc800078ec0ff */
[----:B------:R-:W-:-:S07]  /*0ad0*/  ISETP.NE.AND P0, PT, R2, RZ, PT ;  /* 0x000000ff0200720c */ /* 0x000fce0003f05270 */
[----:B------:R-:W-:Y:S06]  /*0ae0*/  @!P1 BRA `(.L_x_7) ;  /* 0x0000000000409947 */ /* 0x000fec0003800000 */
[----:B------:R-:W0:Y:S01]  /*0af0*/  LDC.64 R6, c[0x0][0x390] ;  /* 0x0000e400ff067b82 */ /* 0x000e220000000a00 */
[----:B------:R-:W-:Y:S01]  /*0b00*/  LOP3.LUT R3, R11, 0x7ffffff8, RZ, 0xc0, !PT ;  /* 0x7ffffff80b037812 */ /* 0x000fe200078ec0ff */
[----:B------:R-:W-:-:S06]  /*0b10*/  UMOV UR4, URZ ;  /* 0x000000ff00047c82 */ /* 0x000fcc0008000000 */
.L_x_8:
[----:B-1----:R-:W-:Y:S01]  /*0b20*/  VIADD R5, R0, UR4 ;  /* 0x0000000400057c36 */ /* 0x002fe20008000000 */
[----:B------:R-:W-:-:S03]  /*0b30*/  UIADD3 UR4, UPT, UPT, UR4, 0x8, URZ ;  /* 0x0000000804047890 */ /* 0x000fc6000fffe0ff */
[----:B0-----:R-:W-:-:S03]  /*0b40*/  IMAD.WIDE.U32 R4, R5, 0x4, R6 ;  /* 0x0000000405047825 */ /* 0x001fc600078e0006 */
[----:B------:R-:W-:Y:S02]  /*0b50*/  ISETP.NE.AND P1, PT, R3, UR4, PT ;  /* 0x0000000403007c0c */ /* 0x000fe4000bf25270 */
[----:B------:R1:W-:Y:S04]  /*0b60*/  STG.E desc[UR10][R4.64], RZ ;  /* 0x000000ff04007986 */ /* 0x0003e8000c10190a */
[----:B------:R1:W-:Y:S04]  /*0b70*/  STG.E desc[UR10][R4.64+0x4], RZ ;  /* 0x000004ff04007986 */ /* 0x0003e8000c10190a */
[----:B------:R1:W-:Y:S04]  /*0b80*/  STG.E desc[UR10][R4.64+0x8], RZ ;  /* 0x000008ff04007986 */ /* 0x0003e8000c10190a */
[----:B------:R1:W-:Y:S04]  /*0b90*/  STG.E desc[UR10][R4.64+0xc], RZ ;  /* 0x00000cff04007986 */ /* 0x0003e8000c10190a */
[----:B------:R1:W-:Y:S04]  /*0ba0*/  STG.E desc[UR10][R4.64+0x10], RZ ;  /* 0x000010ff04007986 */ /* 0x0003e8000c10190a */
[----:B------:R1:W-:Y:S04]  /*0bb0*/  STG.E desc[UR10][R4.64+0x14], RZ ;  /* 0x000014ff04007986 */ /* 0x0003e8000c10190a */
[----:B------:R1:W-:Y:S04]  /*0bc0*/  STG.E desc[UR10][R4.64+0x18], RZ ;  /* 0x000018ff04007986 */ /* 0x0003e8000c10190a */
[----:B------:R1:W-:Y:S01]  /*0bd0*/  STG.E desc[UR10][R4.64+0x1c], RZ ;  /* 0x00001cff04007986 */ /* 0x0003e2000c10190a */
[----:B------:R-:W-:Y:S05]  /*0be0*/  @P1 BRA `(.L_x_8) ;  /* 0xfffffffc00cc1947 */ /* 0x000fea000383ffff */
.L_x_7:
[----:B------:R-:W-:Y:S05]  /*0bf0*/  @!P0 EXIT ;  /* 0x000000000000894d */ /* 0x000fea0003800000 */
[----:B------:R-:W-:Y:S02]  /*0c00*/  ISETP.GE.U32.AND P1, PT, R2, 0x4, PT ;  /* 0x000000040200780c */ /* 0x000fe40003f26070 */
[----:B------:R-:W-:-:S04]  /*0c10*/  LOP3.LUT R8, R11, 0x3, RZ, 0xc0, !PT ;  /* 0x000000030b087812 */ /* 0x000fc800078ec0ff */
[----:B------:R-:W-:-:S07]  /*0c20*/  ISETP.NE.AND P0, PT, R8, RZ, PT ;  /* 0x000000ff0800720c */ /* 0x000fce0003f05270 */
[----:B------:R-:W-:Y:S06]  /*0c30*/  @!P1 BRA `(.L_x_9) ;  /* 0x0000000000349947 */ /* 0x000fec0003800000 */
[----:B-1----:R-:W0:Y:S01]  /*0c40*/  LDC.64 R4, c[0x0][0x390] ;  /* 0x0000e400ff047b82 */ /* 0x002e220000000a00 */
[----:B------:R-:W1:Y:S01]  /*0c50*/  LDCU.64 UR4, c[0x0][0x390] ;  /* 0x00007200ff0477ac */ /* 0x000e620008000a00 */
[CC--:B------:R-:W-:Y:S02]  /*0c60*/  IADD3 R2, P1, PT, R0.reuse, R3.reuse, RZ ;  /* 0x0000000300027210 */ /* 0x0c0fe40007f3e0ff */
[----:B------:R-:W-:Y:S02]  /*0c70*/  IADD3 R7, PT, PT, R0, R3, RZ ;  /* 0x0000000300077210 */ /* 0x000fe40007ffe0ff */
[----:B------:R-:W-:Y:S02]  /*0c80*/  IADD3.X R9, PT, PT, RZ, RZ, RZ, P1, !PT ;  /* 0x000000ffff097210 */ /* 0x000fe40000ffe4ff */
[----:B------:R-:W-:Y:S02]  /*0c90*/  IADD3 R3, PT, PT, R3, 0x4, RZ ;  /* 0x0000000403037810 */ /* 0x000fe40007ffe0ff */
[----:B-1----:R-:W-:Y:S01]  /*0ca0*/  LEA R6, P1, R2, UR4, 0x2 ;  /* 0x0000000402067c11 */ /* 0x002fe2000f8210ff */
[----:B0-----:R-:W-:-:S03]  /*0cb0*/  IMAD.WIDE.U32 R4, R7, 0x4, R4 ;  /* 0x0000000407047825 */ /* 0x001fc600078e0004 */
[----:B------:R-:W-:Y:S02]  /*0cc0*/  LEA.HI.X R7, R2, UR5, R9, 0x2, P1 ;  /* 0x0000000502077c11 */ /* 0x000fe400088f1409 */
[----:B------:R0:W-:Y:S04]  /*0cd0*/  STG.E desc[UR10][R4.64], RZ ;  /* 0x000000ff04007986 */ /* 0x0001e8000c10190a */
[----:B------:R0:W-:Y:S04]  /*0ce0*/  STG.E desc[UR10][R6.64+0x4], RZ ;  /* 0x000004ff06007986 */ /* 0x0001e8000c10190a */
[----:B------:R0:W-:Y:S04]  /*0cf0*/  STG.E desc[UR10][R6.64+0x8], RZ ;  /* 0x000008ff06007986 */ /* 0x0001e8000c10190a */
[----:B------:R0:W-:Y:S02]  /*0d00*/  STG.E desc[UR10][R6.64+0xc], RZ ;  /* 0x00000cff06007986 */ /* 0x0001e4000c10190a */
.L_x_9:
[----:B------:R-:W-:Y:S05]  /*0d10*/  @!P0 EXIT ;  /* 0x000000000000894d */ /* 0x000fea0003800000 */
[----:B------:R-:W-:Y:S02]  /*0d20*/  ISETP.NE.AND P1, PT, R8, 0x1, PT ;  /* 0x000000010800780c */ /* 0x000fe40003f25270 */
[----:B------:R-:W-:-:S04]  /*0d30*/  LOP3.LUT R2, R11, 0x1, RZ, 0xc0, !PT ;  /* 0x000000010b027812 */ /* 0x000fc800078ec0ff */
[----:B------:R-:W-:-:S07]  /*0d40*/  ISETP.NE.U32.AND P0, PT, R2, 0x1, PT ;  /* 0x000000010200780c */ /* 0x000fce0003f05070 */
[----:B------:R-:W-:Y:S06]  /*0d50*/  @!P1 BRA `(.L_x_10) ;  /* 0x00000000002c9947 */ /* 0x000fec0003800000 */
[----:B01----:R-:W0:Y:S01]  /*0d60*/  LDC.64 R4, c[0x0][0x390] ;  /* 0x0000e400ff047b82 */ /* 0x003e220000000a00 */
[----:B------:R-:W1:Y:S01]  /*0d70*/  LDCU.64 UR4, c[0x0][0x390] ;  /* 0x00007200ff0477ac */ /* 0x000e620008000a00 */
[C---:B------:R-:W-:Y:S01]  /*0d80*/  IADD3 R2, P1, PT, R0.reuse, R3, RZ ;  /* 0x0000000300027210 */ /* 0x040fe20007f3e0ff */
[----:B------:R-:W-:Y:S01]  /*0d90*/  IMAD.IADD R7, R0, 0x1, R3 ;  /* 0x0000000100077824 */ /* 0x000fe200078e0203 */
[----:B------:R-:W-:Y:S02]  /*0da0*/  IADD3 R3, PT, PT, R3, 0x2, RZ ;  /* 0x0000000203037810 */ /* 0x000fe40007ffe0ff */
[----:B------:R-:W-:Y:S02]  /*0db0*/  IADD3.X R9, PT, PT, RZ, RZ, RZ, P1, !PT ;  /* 0x000000ffff097210 */ /* 0x000fe40000ffe4ff */
[----:B-1----:R-:W-:Y:S01]  /*0dc0*/  LEA R6, P1, R2, UR4, 0x2 ;  /* 0x0000000402067c11 */ /* 0x002fe2000f8210ff */
[----:B0-----:R-:W-:-:S03]  /*0dd0*/  IMAD.WIDE.U32 R4, R7, 0x4, R4 ;  /* 0x0000000407047825 */ /* 0x001fc600078e0004 */
[----:B------:R-:W-:Y:S02]  /*0de0*/  LEA.HI.X R7, R2, UR5, R9, 0x2, P1 ;  /* 0x0000000502077c11 */ /* 0x000fe400088f1409 */
[----:B------:R2:W-:Y:S04]  /*0df0*/  STG.E desc[UR10][R4.64], RZ ;  /* 0x000000ff04007986 */ /* 0x0005e8000c10190a */
[----:B------:R2:W-:Y:S03]  /*0e00*/  STG.E desc[UR10][R6.64+0x4], RZ ;  /* 0x000004ff06007986 */ /* 0x0005e6000c10190a */
.L_x_10:
[----:B------:R-:W-:Y:S05]  /*0e10*/  @P0 EXIT ;  /* 0x000000000000094d */ /* 0x000fea0003800000 */
[----:B012---:R-:W0:Y:S01]  /*0e20*/  LDC.64 R4, c[0x0][0x390] ;  /* 0x0000e400ff047b82 */ /* 0x007e220000000a00 */
[----:B------:R-:W-:-:S05]  /*0e30*/  IADD3 R3, PT, PT, R0, R3, RZ ;  /* 0x0000000300037210 */ /* 0x000fca0007ffe0ff */
[----:B0-----:R-:W-:-:S05]  /*0e40*/  IMAD.WIDE.U32 R2, R3, 0x4, R4 ;  /* 0x0000000403027825 */ /* 0x001fca00078e0004 */
[----:B------:R-:W-:Y:S01]  /*0e50*/  STG.E desc[UR10][R2.64], RZ ;  /* 0x000000ff02007986 */ /* 0x000fe2000c10190a */
[----:B------:R-:W-:Y:S05]  /*0e60*/  EXIT ;  /* 0x000000000000794d */ /* 0x000fea0003800000 */
.L_x_11:
[----:B------:R-:W-:-:S00]  /*0e70*/  BRA `(.L_x_11) ;  /* 0xfffffffc00fc7947 */ /* 0x000fc0000383ffff */
[----:B------:R-:W-:-:S00]  /*0e80*/  NOP ;  /* 0x0000000000007918 */ /* 0x000fc00000000000 */
[----:B------:R-:W-:-:S00]  /*0e90*/  NOP ;  /* 0x0000000000007918 */ /* 0x000fc00000000000 */
[----:B------:R-:W-:-:S00]  /*0ea0*/  NOP ;  /* 0x0000000000007918 */ /* 0x000fc00000000000 */
[----:B------:R-:W-:-:S00]  /*0eb0*/  NOP ;  /* 0x0000000000007918 */ /* 0x000fc00000000000 */
[----:B------:R-:W-:-:S00]  /*0ec0*/  NOP ;  /* 0x0000000000007918 */ /* 0x000fc00000000000 */
[----:B------:R-:W-:-:S00]  /*0ed0*/  NOP ;  /* 0x0000000000007918 */ /* 0x000fc00000000000 */
[----:B------:R-:W-:-:S00]  /*0ee0*/  NOP ;  /* 0x0000000000007918 */ /* 0x000fc00000000000 */
[----:B------:R-:W-:-:S00]  /*0ef0*/  NOP ;  /* 0x0000000000007918 */ /* 0x000fc00000000000 */
.L_x_12:


//--------------------- .nv.shared.reserved.0     --------------------------
	.section	.nv.shared.reserved.0,"aw",@nobits
	.weak		__nv_reservedSMEM_offset_0_alias
	.size		__nv_reservedSMEM_offset_0_alias, 0, 64
	.other		__nv_reservedSMEM_offset_0_alias,@"STO_CUDA_RESERVED_SHARED STV_DEFAULT"
__nv_reservedSMEM_offset_0_alias:
	.zero		0
	.zero		64


//--------------------- .nv.constant0._Z3addPiS_S_ii --------------------------
	.section	.nv.constant0._Z3addPiS_S_ii,"a",@progbits
	.sectionflags	@""
	.align	4
.nv.constant0._Z3addPiS_S_ii:
	.zero		928


//--------------------- SYMBOLS --------------------------

	.type		.nv.reservedSmem.offset0,@object
	.size		.nv.reservedSmem.offset0,0x4
